//
// Generated by NVIDIA NVVM Compiler
//
// Compiler Build ID: CL-36424714
// Cuda compilation tools, release 13.0, V13.0.88
// Based on NVVM 20.0.0
//

.version 9.0
.target sm_100
.address_size 64

	// .globl	_Z11MatAddFloatPfPKfS1_i

.visible .entry _Z11MatAddFloatPfPKfS1_i(
	.param .u64 .ptr .align 1 _Z11MatAddFloatPfPKfS1_i_param_0,
	.param .u64 .ptr .align 1 _Z11MatAddFloatPfPKfS1_i_param_1,
	.param .u64 .ptr .align 1 _Z11MatAddFloatPfPKfS1_i_param_2,
	.param .u32 _Z11MatAddFloatPfPKfS1_i_param_3
)
{
	.reg .pred 	%p<2>;
	.reg .b32 	%r<14>;
	.reg .b32 	%f<4>;
	.reg .b64 	%rd<11>;

	ld.param.u64 	%rd1, [_Z11MatAddFloatPfPKfS1_i_param_0];
	ld.param.u64 	%rd2, [_Z11MatAddFloatPfPKfS1_i_param_1];
	ld.param.u64 	%rd3, [_Z11MatAddFloatPfPKfS1_i_param_2];
	ld.param.u32 	%r2, [_Z11MatAddFloatPfPKfS1_i_param_3];
	mov.u32 	%r4, %ctaid.x;
	mov.u32 	%r5, %ntid.x;
	mov.u32 	%r6, %tid.x;
	mad.lo.s32 	%r7, %r4, %r5, %r6;
	mov.u32 	%r8, %ctaid.y;
	mov.u32 	%r9, %ntid.y;
	mov.u32 	%r10, %tid.y;
	mad.lo.s32 	%r11, %r8, %r9, %r10;
	mad.lo.s32 	%r1, %r2, %r11, %r7;
	max.s32 	%r13, %r7, %r11;
	setp.ge.s32 	%p1, %r13, %r2;
	@%p1 bra 	$L__BB0_2;
	cvta.to.global.u64 	%rd4, %rd2;
	cvta.to.global.u64 	%rd5, %rd3;
	cvta.to.global.u64 	%rd6, %rd1;
	mul.wide.s32 	%rd7, %r1, 4;
	add.s64 	%rd8, %rd4, %rd7;
	ld.global.f32 	%f1, [%rd8];
	add.s64 	%rd9, %rd5, %rd7;
	ld.global.f32 	%f2, [%rd9];
	add.f32 	%f3, %f1, %f2;
	add.s64 	%rd10, %rd6, %rd7;
	st.global.f32 	[%rd10], %f3;
$L__BB0_2:
	ret;

}
	// .globl	_Z9MatAddIntPaPKaS1_i
.visible .entry _Z9MatAddIntPaPKaS1_i(
	.param .u64 .ptr .align 1 _Z9MatAddIntPaPKaS1_i_param_0,
	.param .u64 .ptr .align 1 _Z9MatAddIntPaPKaS1_i_param_1,
	.param .u64 .ptr .align 1 _Z9MatAddIntPaPKaS1_i_param_2,
	.param .u32 _Z9MatAddIntPaPKaS1_i_param_3
)
{
	.reg .pred 	%p<2>;
	.reg .b16 	%rs<13>;
	.reg .b32 	%r<15>;
	.reg .b64 	%rd<11>;

	ld.param.u64 	%rd1, [_Z9MatAddIntPaPKaS1_i_param_0];
	ld.param.u64 	%rd2, [_Z9MatAddIntPaPKaS1_i_param_1];
	ld.param.u64 	%rd3, [_Z9MatAddIntPaPKaS1_i_param_2];
	ld.param.u32 	%r2, [_Z9MatAddIntPaPKaS1_i_param_3];
	mov.u32 	%r4, %ctaid.x;
	mov.u32 	%r5, %ntid.x;
	mov.u32 	%r6, %tid.x;
	mad.lo.s32 	%r7, %r4, %r5, %r6;
	mov.u32 	%r8, %ctaid.y;
	mov.u32 	%r9, %ntid.y;
	mov.u32 	%r10, %tid.y;
	mad.lo.s32 	%r11, %r8, %r9, %r10;
	shl.b32 	%r13, %r7, 2;
	mad.lo.s32 	%r1, %r2, %r11, %r13;
	max.s32 	%r14, %r13, %r11;
	setp.ge.s32 	%p1, %r14, %r2;
	@%p1 bra 	$L__BB1_2;
	cvta.to.global.u64 	%rd4, %rd2;
	cvta.to.global.u64 	%rd5, %rd3;
	cvta.to.global.u64 	%rd6, %rd1;
	cvt.s64.s32 	%rd7, %r1;
	add.s64 	%rd8, %rd4, %rd7;
	ld.global.u8 	%rs1, [%rd8];
	add.s64 	%rd9, %rd5, %rd7;
	ld.global.u8 	%rs2, [%rd9];
	add.s16 	%rs3, %rs2, %rs1;
	add.s64 	%rd10, %rd6, %rd7;
	st.global.u8 	[%rd10], %rs3;
	ld.global.u8 	%rs4, [%rd8+1];
	ld.global.u8 	%rs5, [%rd9+1];
	add.s16 	%rs6, %rs5, %rs4;
	st.global.u8 	[%rd10+1], %rs6;
	ld.global.u8 	%rs7, [%rd8+2];
	ld.global.u8 	%rs8, [%rd9+2];
	add.s16 	%rs9, %rs8, %rs7;
	st.global.u8 	[%rd10+2], %rs9;
	ld.global.u8 	%rs10, [%rd8+3];
	ld.global.u8 	%rs11, [%rd9+3];
	add.s16 	%rs12, %rs11, %rs10;
	st.global.u8 	[%rd10+3], %rs12;
$L__BB1_2:
	ret;

}


// ===== COMPILED SASS (sm_100) =====

	.target	sm_100

	.elftype	@"ET_EXEC"


//--------------------- .note.nv.tkinfo           --------------------------
	.section	.note.nv.tkinfo,"",@"SHT_NOTE"
	.sectionflags	@"SHF_NOTE_NV_TKINFO"
	.tkinfo
        /*0018*/ 	.word	0x00000002
        /*0030*/ 	.string	""
        /*0030*/ 	.string	"ptxas"
        /*0030*/ 	.string	"Cuda compilation tools, release 13.0, V13.0.88"
        /*0030*/ 	.string	"Build cuda_13.0.r13.0/compiler.36424714_0"
        /*0030*/ 	.string	"-arch sm_100 -m 64 "



//--------------------- .note.nv.cuinfo           --------------------------
	.section	.note.nv.cuinfo,"",@"SHT_NOTE"
	.sectionflags	@"SHF_NOTE_NV_CUINFO"
        /*0018*/ 	.short	0x0002
        /*001a*/ 	.short	0x0064
        /*001c*/ 	.short	0x0082
	.zero		2


//--------------------- .nv.info                  --------------------------
	.section	.nv.info,"",@"SHT_CUDA_INFO"
	.align	4


	//----- nvinfo : EIATTR_REGCOUNT
	.align		4
        /*0000*/ 	.byte	0x04, 0x2f
        /*0002*/ 	.short	(.L_1 - .L_0)
	.align		4
.L_0:
        /*0004*/ 	.word	index@(_Z11MatAddFloatPfPKfS1_i)
        /*0008*/ 	.word	0x0000000c


	//----- nvinfo : EIATTR_FRAME_SIZE
	.align		4
.L_1:
        /*000c*/ 	.byte	0x04, 0x11
        /*000e*/ 	.short	(.L_3 - .L_2)
	.align		4
.L_2:
        /*0010*/ 	.word	index@(_Z11MatAddFloatPfPKfS1_i)
        /*0014*/ 	.word	0x00000000


	//----- nvinfo : EIATTR_REGCOUNT
	.align		4
.L_3:
        /*0018*/ 	.byte	0x04, 0x2f
        /*001a*/ 	.short	(.L_5 - .L_4)
	.align		4
.L_4:
        /*001c*/ 	.word	index@(_Z9MatAddIntPaPKaS1_i)
        /*0020*/ 	.word	0x00000012


	//----- nvinfo : EIATTR_FRAME_SIZE
	.align		4
.L_5:
        /*0024*/ 	.byte	0x04, 0x11
        /*0026*/ 	.short	(.L_7 - .L_6)
	.align		4
.L_6:
        /*0028*/ 	.word	index@(_Z9MatAddIntPaPKaS1_i)
        /*002c*/ 	.word	0x00000000


	//----- nvinfo : EIATTR_MIN_STACK_SIZE
	.align		4
.L_7:
        /*0030*/ 	.byte	0x04, 0x12
        /*0032*/ 	.short	(.L_9 - .L_8)
	.align		4
.L_8:
        /*0034*/ 	.word	index@(_Z9MatAddIntPaPKaS1_i)
        /*0038*/ 	.word	0x00000000


	//----- nvinfo : EIATTR_MIN_STACK_SIZE
	.align		4
.L_9:
        /*003c*/ 	.byte	0x04, 0x12
        /*003e*/ 	.short	(.L_11 - .L_10)
	.align		4
.L_10:
        /*0040*/ 	.word	index@(_Z11MatAddFloatPfPKfS1_i)
        /*0044*/ 	.word	0x00000000
.L_11:


//--------------------- .nv.compat                --------------------------
	.section	.nv.compat,"",@"SHT_CUDA_COMPAT_INFO"
	.align	4
        /*0000*/ 	.byte	0x02, 0x09, 0x00, 0x00, 0x02, 0x02, 0x01, 0x00, 0x02, 0x05, 0x05, 0x00, 0x03, 0x07, 0x01, 0x01
        /*0010*/ 	.byte	0x02, 0x03, 0x00, 0x00, 0x02, 0x06, 0x01, 0x00, 0x04, 0x0b, 0x08, 0x00, 0x09, 0x00, 0x00, 0x00
        /*0020*/ 	.byte	0x00, 0x00, 0x00, 0x00


//--------------------- .nv.info._Z9MatAddIntPaPKaS1_i --------------------------
	.section	.nv.info._Z9MatAddIntPaPKaS1_i,"",@"SHT_CUDA_INFO"
	.sectionflags	@""
	.align	4


	//----- nvinfo : EIATTR_CUDA_API_VERSION
	.align		4
        /*0000*/ 	.byte	0x04, 0x37
        /*0002*/ 	.short	(.L_13 - .L_12)
.L_12:
        /*0004*/ 	.word	0x00000082


	//----- nvinfo : EIATTR_KPARAM_INFO
	.align		4
.L_13:
        /*0008*/ 	.byte	0x04, 0x17
        /*000a*/ 	.short	(.L_15 - .L_14)
.L_14:
        /*000c*/ 	.word	0x00000000
        /*0010*/ 	.short	0x0003
        /*0012*/ 	.short	0x0018
        /*0014*/ 	.byte	0x00, 0xf0, 0x11, 0x00


	//----- nvinfo : EIATTR_KPARAM_INFO
	.align		4
.L_15:
        /*0018*/ 	.byte	0x04, 0x17
        /*001a*/ 	.short	(.L_17 - .L_16)
.L_16:
        /*001c*/ 	.word	0x00000000
        /*0020*/ 	.short	0x0002
        /*0022*/ 	.short	0x0010
        /*0024*/ 	.byte	0x00, 0xf5, 0x21, 0x00


	//----- nvinfo : EIATTR_KPARAM_INFO
	.align		4
.L_17:
        /*0028*/ 	.byte	0x04, 0x17
        /*002a*/ 	.short	(.L_19 - .L_18)
.L_18:
        /*002c*/ 	.word	0x00000000
        /*0030*/ 	.short	0x0001
        /*0032*/ 	.short	0x0008
        /*0034*/ 	.byte	0x00, 0xf5, 0x21, 0x00


	//----- nvinfo : EIATTR_KPARAM_INFO
	.align		4
.L_19:
        /*0038*/ 	.byte	0x04, 0x17
        /*003a*/ 	.short	(.L_21 - .L_20)
.L_20:
        /*003c*/ 	.word	0x00000000
        /*0040*/ 	.short	0x0000
        /*0042*/ 	.short	0x0000
        /*0044*/ 	.byte	0x00, 0xf5, 0x21, 0x00


	//----- nvinfo : EIATTR_SPARSE_MMA_MASK
	.align		4
.L_21:
        /*0048*/ 	.byte	0x03, 0x50
        /*004a*/ 	.short	0x0000


	//----- nvinfo : EIATTR_MAXREG_COUNT
	.align		4
        /*004c*/ 	.byte	0x03, 0x1b
        /*004e*/ 	.short	0x00ff


	//----- nvinfo : EIATTR_MERCURY_ISA_VERSION
	.align		4
        /*0050*/ 	.byte	0x03, 0x5f
        /*0052*/ 	.short	0x0101


	//----- nvinfo : EIATTR_VRC_CTA_INIT_COUNT
	.align		4
        /*0054*/ 	.byte	0x02, 0x4a
	.zero		1
	.zero		1


	//----- nvinfo : EIATTR_EXIT_INSTR_OFFSETS
	.align		4
        /*0058*/ 	.byte	0x04, 0x1c
        /*005a*/ 	.short	(.L_23 - .L_22)


	//   ....[0]....
.L_22:
        /*005c*/ 	.word	0x000000e0


	//   ....[1]....
        /*0060*/ 	.word	0x00000290


	//----- nvinfo : EIATTR_CBANK_PARAM_SIZE
	.align		4
.L_23:
        /*0064*/ 	.byte	0x03, 0x19
        /*0066*/ 	.short	0x001c


	//----- nvinfo : EIATTR_PARAM_CBANK
	.align		4
        /*0068*/ 	.byte	0x04, 0x0a
        /*006a*/ 	.short	(.L_25 - .L_24)
	.align		4
.L_24:
        /*006c*/ 	.word	index@(.nv.constant0._Z9MatAddIntPaPKaS1_i)
        /*0070*/ 	.short	0x0380
        /*0072*/ 	.short	0x001c


	//----- nvinfo : EIATTR_SW_WAR
	.align		4
.L_25:
        /*0074*/ 	.byte	0x04, 0x36
        /*0076*/ 	.short	(.L_27 - .L_26)
.L_26:
        /*0078*/ 	.word	0x00000008
.L_27:


//--------------------- .nv.info._Z11MatAddFloatPfPKfS1_i --------------------------
	.section	.nv.info._Z11MatAddFloatPfPKfS1_i,"",@"SHT_CUDA_INFO"
	.sectionflags	@""
	.align	4


	//----- nvinfo : EIATTR_CUDA_API_VERSION
	.align		4
        /*0000*/ 	.byte	0x04, 0x37
        /*0002*/ 	.short	(.L_29 - .L_28)
.L_28:
        /*0004*/ 	.word	0x00000082


	//----- nvinfo : EIATTR_KPARAM_INFO
	.align		4
.L_29:
        /*0008*/ 	.byte	0x04, 0x17
        /*000a*/ 	.short	(.L_31 - .L_30)
.L_30:
        /*000c*/ 	.word	0x00000000
        /*0010*/ 	.short	0x0003
        /*0012*/ 	.short	0x0018
        /*0014*/ 	.byte	0x00, 0xf0, 0x11, 0x00


	//----- nvinfo : EIATTR_KPARAM_INFO
	.align		4
.L_31:
        /*0018*/ 	.byte	0x04, 0x17
        /*001a*/ 	.short	(.L_33 - .L_32)
.L_32:
        /*001c*/ 	.word	0x00000000
        /*0020*/ 	.short	0x0002
        /*0022*/ 	.short	0x0010
        /*0024*/ 	.byte	0x00, 0xf5, 0x21, 0x00


	//----- nvinfo : EIATTR_KPARAM_INFO
	.align		4
.L_33:
        /*0028*/ 	.byte	0x04, 0x17
        /*002a*/ 	.short	(.L_35 - .L_34)
.L_34:
        /*002c*/ 	.word	0x00000000
        /*0030*/ 	.short	0x0001
        /*0032*/ 	.short	0x0008
        /*0034*/ 	.byte	0x00, 0xf5, 0x21, 0x00


	//----- nvinfo : EIATTR_KPARAM_INFO
	.align		4
.L_35:
        /*0038*/ 	.byte	0x04, 0x17
        /*003a*/ 	.short	(.L_37 - .L_36)
.L_36:
        /*003c*/ 	.word	0x00000000
        /*0040*/ 	.short	0x0000
        /*0042*/ 	.short	0x0000
        /*0044*/ 	.byte	0x00, 0xf5, 0x21, 0x00


	//----- nvinfo : EIATTR_SPARSE_MMA_MASK
	.align		4
.L_37:
        /*0048*/ 	.byte	0x03, 0x50
        /*004a*/ 	.short	0x0000


	//----- nvinfo : EIATTR_MAXREG_COUNT
	.align		4
        /*004c*/ 	.byte	0x03, 0x1b
        /*004e*/ 	.short	0x00ff


	//----- nvinfo : EIATTR_MERCURY_ISA_VERSION
	.align		4
        /*0050*/ 	.byte	0x03, 0x5f
        /*0052*/ 	.short	0x0101


	//----- nvinfo : EIATTR_VRC_CTA_INIT_COUNT
	.align		4
        /*0054*/ 	.byte	0x02, 0x4a
	.zero		1
	.zero		1


	//----- nvinfo : EIATTR_EXIT_INSTR_OFFSETS
	.align		4
        /*0058*/ 	.byte	0x04, 0x1c
        /*005a*/ 	.short	(.L_39 - .L_38)


	//   ....[0]....
.L_38:
        /*005c*/ 	.word	0x000000d0


	//   ....[1]....
        /*0060*/ 	.word	0x00000190


	//----- nvinfo : EIATTR_CBANK_PARAM_SIZE
	.align		4
.L_39:
        /*0064*/ 	.byte	0x03, 0x19
        /*0066*/ 	.short	0x001c


	//----- nvinfo : EIATTR_PARAM_CBANK
	.align		4
        /*0068*/ 	.byte	0x04, 0x0a
        /*006a*/ 	.short	(.L_41 - .L_40)
	.align		4
.L_40:
        /*006c*/ 	.word	index@(.nv.constant0._Z11MatAddFloatPfPKfS1_i)
        /*0070*/ 	.short	0x0380
        /*0072*/ 	.short	0x001c


	//----- nvinfo : EIATTR_SW_WAR
	.align		4
.L_41:
        /*0074*/ 	.byte	0x04, 0x36
        /*0076*/ 	.short	(.L_43 - .L_42)
.L_42:
        /*0078*/ 	.word	0x00000008
.L_43:


//--------------------- .nv.callgraph             --------------------------
	.section	.nv.callgraph,"",@"SHT_CUDA_CALLGRAPH"
	.align	4
	.sectionentsize	8
	.align		4
        /*0000*/ 	.word	0x00000000
	.align		4
        /*0004*/ 	.word	0xffffffff
	.align		4
        /*0008*/ 	.word	0x00000000
	.align		4
        /*000c*/ 	.word	0xfffffffe
	.align		4
        /*0010*/ 	.word	0x00000000
	.align		4
        /*0014*/ 	.word	0xfffffffd
	.align		4
        /*0018*/ 	.word	0x00000000
	.align		4
        /*001c*/ 	.word	0xfffffffc


//--------------------- .text._Z9MatAddIntPaPKaS1_i --------------------------
	.section	.text._Z9MatAddIntPaPKaS1_i,"ax",@progbits
	.align	128
        .global         _Z9MatAddIntPaPKaS1_i
        .type           _Z9MatAddIntPaPKaS1_i,@function
        .size           _Z9MatAddIntPaPKaS1_i,(.L_x_2 - _Z9MatAddIntPaPKaS1_i)
        .other          _Z9MatAddIntPaPKaS1_i,@"STO_CUDA_ENTRY STV_DEFAULT"
_Z9MatAddIntPaPKaS1_i:
.text._Z9MatAddIntPaPKaS1_i:
[----:B------:R-:W-:Y:S01]  /*0000*/  LDC R1, c[0x0][0x37c] ;  /* 0x0000df00ff017b82 */ /* 0x000fe20000000800 */
[----:B------:R-:W0:Y:S07]  /*0010*/  S2R R3, SR_TID.X ;  /* 0x0000000000037919 */ /* 0x000e2e0000002100 */
[----:B------:R-:W0:Y:S01]  /*0020*/  S2UR UR4, SR_CTAID.X ;  /* 0x00000000000479c3 */ /* 0x000e220000002500 */
[----:B------:R-:W1:Y:S01]  /*0030*/  LDCU UR6, c[0x0][0x398] ;  /* 0x00007300ff0677ac */ /* 0x000e620008000800 */
[----:B------:R-:W2:Y:S06]  /*0040*/  S2R R5, SR_TID.Y ;  /* 0x0000000000057919 */ /* 0x000eac0000002200 */
[----:B------:R-:W0:Y:S08]  /*0050*/  LDC R0, c[0x0][0x360] ;  /* 0x0000d800ff007b82 */ /* 0x000e300000000800 */
[----:B------:R-:W2:Y:S08]  /*0060*/  S2UR UR5, SR_CTAID.Y ;  /* 0x00000000000579c3 */ /* 0x000eb00000002600 */
[----:B------:R-:W2:Y:S01]  /*0070*/  LDC R2, c[0x0][0x364] ;  /* 0x0000d900ff027b82 */ /* 0x000ea20000000800 */
[----:B0-----:R-:W-:-:S04]  /*0080*/  IMAD R0, R0, UR4, R3 ;  /* 0x0000000400007c24 */ /* 0x001fc8000f8e0203 */
[----:B------:R-:W-:Y:S02]  /*0090*/  IMAD.SHL.U32 R3, R0, 0x4, RZ ;  /* 0x0000000400037824 */ /* 0x000fe400078e00ff */
[----:B--2---:R-:W-:-:S05]  /*00a0*/  IMAD R2, R2, UR5, R5 ;  /* 0x0000000502027c24 */ /* 0x004fca000f8e0205 */
[C---:B------:R-:W-:Y:S01]  /*00b0*/  VIMNMX R0, PT, PT, R2.reuse, R3, !PT ;  /* 0x0000000302007248 */ /* 0x040fe20007fe0100 */
[----:B-1----:R-:W-:-:S03]  /*00c0*/  IMAD R2, R2, UR6, R3 ;  /* 0x0000000602027c24 */ /* 0x002fc6000f8e0203 */
[----:B------:R-:W-:-:S13]  /*00d0*/  ISETP.GE.AND P0, PT, R0, UR6, PT ;  /* 0x0000000600007c0c */ /* 0x000fda000bf06270 */
[----:B------:R-:W-:Y:S05]  /*00e0*/  @P0 EXIT ;  /* 0x000000000000094d */ /* 0x000fea0003800000 */
[----:B------:R-:W0:Y:S01]  /*00f0*/  LDCU.128 UR8, c[0x0][0x380] ;  /* 0x00007000ff0877ac */ /* 0x000e220008000c00 */
[----:B------:R-:W-:Y:S01]  /*0100*/  SHF.R.S32.HI R3, RZ, 0x1f, R2 ;  /* 0x0000001fff037819 */ /* 0x000fe20000011402 */
[----:B------:R-:W1:Y:S01]  /*0110*/  LDCU.64 UR6, c[0x0][0x390] ;  /* 0x00007200ff0677ac */ /* 0x000e620008000a00 */
[----:B------:R-:W2:Y:S01]  /*0120*/  LDCU.64 UR4, c[0x0][0x358] ;  /* 0x00006b00ff0477ac */ /* 0x000ea20008000a00 */
[C---:B0-----:R-:W-:Y:S02]  /*0130*/  IADD3 R6, P0, PT, R2.reuse, UR10, RZ ;  /* 0x0000000a02067c10 */ /* 0x041fe4000ff1e0ff */
[----:B-1----:R-:W-:Y:S02]  /*0140*/  IADD3 R4, P1, PT, R2, UR6, RZ ;  /* 0x0000000602047c10 */ /* 0x002fe4000ff3e0ff */
[C---:B------:R-:W-:Y:S02]  /*0150*/  IADD3.X R7, PT, PT, R3.reuse, UR11, RZ, P0, !PT ;  /* 0x0000000b03077c10 */ /* 0x040fe400087fe4ff */
[----:B------:R-:W-:-:S03]  /*0160*/  IADD3.X R5, PT, PT, R3, UR7, RZ, P1, !PT ;  /* 0x0000000703057c10 */ /* 0x000fc60008ffe4ff */
[----:B--2---:R-:W2:Y:S04]  /*0170*/  LDG.E.U8 R0, desc[UR4][R6.64] ;  /* 0x0000000406007981 */ /* 0x004ea8000c1e1100 */
[----:B------:R-:W2:Y:S01]  /*0180*/  LDG.E.U8 R9, desc[UR4][R4.64] ;  /* 0x0000000404097981 */ /* 0x000ea2000c1e1100 */
[----:B------:R-:W-:-:S04]  /*0190*/  IADD3 R2, P0, PT, R2, UR8, RZ ;  /* 0x0000000802027c10 */ /* 0x000fc8000ff1e0ff */
[----:B------:R-:W-:Y:S01]  /*01a0*/  IADD3.X R3, PT, PT, R3, UR9, RZ, P0, !PT ;  /* 0x0000000903037c10 */ /* 0x000fe200087fe4ff */
[----:B--2---:R-:W-:-:S05]  /*01b0*/  IMAD.IADD R9, R0, 0x1, R9 ;  /* 0x0000000100097824 */ /* 0x004fca00078e0209 */
[----:B------:R-:W-:Y:S04]  /*01c0*/  STG.E.U8 desc[UR4][R2.64], R9 ;  /* 0x0000000902007986 */ /* 0x000fe8000c101104 */
[----:B------:R-:W2:Y:S04]  /*01d0*/  LDG.E.U8 R0, desc[UR4][R6.64+0x1] ;  /* 0x0000010406007981 */ /* 0x000ea8000c1e1100 */
[----:B------:R-:W2:Y:S02]  /*01e0*/  LDG.E.U8 R11, desc[UR4][R4.64+0x1] ;  /* 0x00000104040b7981 */ /* 0x000ea4000c1e1100 */
        /* <DEDUP_REMOVED lines=9> */
[----:B------:R-:W-:Y:S01]  /*0280*/  STG.E.U8 desc[UR4][R2.64+0x3], R15 ;  /* 0x0000030f02007986 */ /* 0x000fe2000c101104 */
[----:B------:R-:W-:Y:S05]  /*0290*/  EXIT ;  /* 0x000000000000794d */ /* 0x000fea0003800000 */
.L_x_0:
[----:B------:R-:W-:-:S00]  /*02a0*/  BRA `(.L_x_0) ;  /* 0xfffffffc00fc7947 */ /* 0x000fc0000383ffff */
[----:B------:R-:W-:-:S00]  /*02b0*/  NOP ;  /* 0x0000000000007918 */ /* 0x000fc00000000000 */
        /* <DEDUP_REMOVED lines=12> */
.L_x_2:


//--------------------- .text._Z11MatAddFloatPfPKfS1_i --------------------------
	.section	.text._Z11MatAddFloatPfPKfS1_i,"ax",@progbits
	.align	128
        .global         _Z11MatAddFloatPfPKfS1_i
        .type           _Z11MatAddFloatPfPKfS1_i,@function
        .size           _Z11MatAddFloatPfPKfS1_i,(.L_x_3 - _Z11MatAddFloatPfPKfS1_i)
        .other          _Z11MatAddFloatPfPKfS1_i,@"STO_CUDA_ENTRY STV_DEFAULT"
_Z11MatAddFloatPfPKfS1_i:
.text._Z11MatAddFloatPfPKfS1_i:
        /* <DEDUP_REMOVED lines=8> */
[----:B0-----:R-:W-:-:S02]  /*0080*/  IMAD R0, R0, UR4, R3 ;  /* 0x0000000400007c24 */ /* 0x001fc4000f8e0203 */
[----:B--2---:R-:W-:-:S04]  /*0090*/  IMAD R3, R2, UR5, R5 ;  /* 0x0000000502037c24 */ /* 0x004fc8000f8e0205 */
[----:B-1----:R-:W-:Y:S01]  /*00a0*/  IMAD R9, R3, UR6, R0 ;  /* 0x0000000603097c24 */ /* 0x002fe2000f8e0200 */
[----:B------:R-:W-:-:S04]  /*00b0*/  VIMNMX R2, PT, PT, R0, R3, !PT ;  /* 0x0000000300027248 */ /* 0x000fc80007fe0100 */
[----:B------:R-:W-:-:S13]  /*00c0*/  ISETP.GE.AND P0, PT, R2, UR6, PT ;  /* 0x0000000602007c0c */ /* 0x000fda000bf06270 */
[----:B------:R-:W-:Y:S05]  /*00d0*/  @P0 EXIT ;  /* 0x000000000000094d */ /* 0x000fea0003800000 */
[----:B------:R-:W0:Y:S01]  /*00e0*/  LDC.64 R2, c[0x0][0x388] ;  /* 0x0000e200ff027b82 */ /* 0x000e220000000a00 */
[----:B------:R-:W1:Y:S07]  /*00f0*/  LDCU.64 UR4, c[0x0][0x358] ;  /* 0x00006b00ff0477ac */ /* 0x000e6e0008000a00 */
[----:B------:R-:W2:Y:S08]  /*0100*/  LDC.64 R4, c[0x0][0x390] ;  /* 0x0000e400ff047b82 */ /* 0x000eb00000000a00 */
[----:B------:R-:W3:Y:S01]  /*0110*/  LDC.64 R6, c[0x0][0x380] ;  /* 0x0000e000ff067b82 */ /* 0x000ee20000000a00 */
[----:B0-----:R-:W-:-:S06]  /*0120*/  IMAD.WIDE R2, R9, 0x4, R2 ;  /* 0x0000000409027825 */ /* 0x001fcc00078e0202 */
[----:B-1----:R-:W4:Y:S01]  /*0130*/  LDG.E R2, desc[UR4][R2.64] ;  /* 0x0000000402027981 */ /* 0x002f22000c1e1900 */
[----:B--2---:R-:W-:-:S06]  /*0140*/  IMAD.WIDE R4, R9, 0x4, R4 ;  /* 0x0000000409047825 */ /* 0x004fcc00078e0204 */
[----:B------:R-:W4:Y:S01]  /*0150*/  LDG.E R5, desc[UR4][R4.64] ;  /* 0x0000000404057981 */ /* 0x000f22000c1e1900 */
[----:B---3--:R-:W-:-:S04]  /*0160*/  IMAD.WIDE R6, R9, 0x4, R6 ;  /* 0x0000000409067825 */ /* 0x008fc800078e0206 */
[----:B----4-:R-:W-:-:S05]  /*0170*/  FADD R9, R2, R5 ;  /* 0x0000000502097221 */ /* 0x010fca0000000000 */
[----:B------:R-:W-:Y:S01]  /*0180*/  STG.E desc[UR4][R6.64], R9 ;  /* 0x0000000906007986 */ /* 0x000fe2000c101904 */
[----:B------:R-:W-:Y:S05]  /*0190*/  EXIT ;  /* 0x000000000000794d */ /* 0x000fea0003800000 */
.L_x_1:
        /* <DEDUP_REMOVED lines=14> */
.L_x_3:


//--------------------- .nv.shared.reserved.0     --------------------------
	.section	.nv.shared.reserved.0,"aw",@nobits
	.weak		__nv_reservedSMEM_offset_0_alias
	.size		__nv_reservedSMEM_offset_0_alias, 0, 64
	.other		__nv_reservedSMEM_offset_0_alias,@"STO_CUDA_RESERVED_SHARED STV_DEFAULT"
__nv_reservedSMEM_offset_0_alias:
	.zero		0
	.zero		64


//--------------------- .nv.constant0._Z9MatAddIntPaPKaS1_i --------------------------
	.section	.nv.constant0._Z9MatAddIntPaPKaS1_i,"a",@progbits
	.sectionflags	@""
	.align	4
.nv.constant0._Z9MatAddIntPaPKaS1_i:
	.zero		924


//--------------------- .nv.constant0._Z11MatAddFloatPfPKfS1_i --------------------------
	.section	.nv.constant0._Z11MatAddFloatPfPKfS1_i,"a",@progbits
	.sectionflags	@""
	.align	4
.nv.constant0._Z11MatAddFloatPfPKfS1_i:
	.zero		924


//--------------------- SYMBOLS --------------------------

	.type		.nv.reservedSmem.offset0,@object
	.size		.nv.reservedSmem.offset0,0x4
